//
// Generated by NVIDIA NVVM Compiler
//
// Compiler Build ID: CL-36424714
// Cuda compilation tools, release 13.0, V13.0.88
// Based on NVVM 20.0.0
//

.version 9.0
.target sm_100
.address_size 64

	// .globl	_Z5step1PfS_f

.visible .entry _Z5step1PfS_f(
	.param .u64 .ptr .align 1 _Z5step1PfS_f_param_0,
	.param .u64 .ptr .align 1 _Z5step1PfS_f_param_1,
	.param .f32 _Z5step1PfS_f_param_2
)
{
	.reg .pred 	%p<10>;
	.reg .b32 	%r<52>;
	.reg .b32 	%f<13>;
	.reg .b64 	%rd<16>;

	ld.param.u64 	%rd1, [_Z5step1PfS_f_param_0];
	ld.param.u64 	%rd2, [_Z5step1PfS_f_param_1];
	ld.param.f32 	%f1, [_Z5step1PfS_f_param_2];
	mov.u32 	%r1, %ctaid.x;
	mov.u32 	%r2, %ctaid.y;
	mov.u32 	%r3, %nctaid.x;
	mul.lo.s32 	%r4, %r2, %r3;
	add.s32 	%r5, %r4, %r1;
	mov.u32 	%r6, %ntid.x;
	mov.u32 	%r7, %ntid.y;
	mul.lo.s32 	%r8, %r6, %r7;
	mov.u32 	%r9, %tid.y;
	mul.lo.s32 	%r10, %r9, %r6;
	mov.u32 	%r11, %tid.x;
	add.s32 	%r23, %r10, %r11;
	mad.lo.s32 	%r12, %r5, %r8, %r23;
	sub.s32 	%r49, %r12, %r6;
	setp.ne.s32 	%p1, %r9, 0;
	@%p1 bra 	$L__BB0_2;
	sub.s32 	%r24, %r4, %r3;
	add.s32 	%r25, %r24, %r1;
	sub.s32 	%r26, %r8, %r6;
	add.s32 	%r27, %r26, %r11;
	mad.lo.s32 	%r49, %r25, %r8, %r27;
$L__BB0_2:
	add.s32 	%r16, %r7, -1;
	setp.ne.s32 	%p2, %r9, %r16;
	add.s32 	%r50, %r12, %r6;
	@%p2 bra 	$L__BB0_4;
	add.s32 	%r28, %r5, %r3;
	mad.lo.s32 	%r50, %r28, %r8, %r11;
$L__BB0_4:
	setp.ne.s32 	%p3, %r11, 0;
	add.s32 	%r51, %r12, -1;
	@%p3 bra 	$L__BB0_6;
	add.s32 	%r29, %r5, -1;
	add.s32 	%r30, %r6, %r10;
	mad.lo.s32 	%r31, %r29, %r8, %r30;
	add.s32 	%r51, %r31, -1;
$L__BB0_6:
	setp.eq.s32 	%p4, %r9, %r16;
	add.s32 	%r32, %r12, 1;
	add.s32 	%r33, %r6, -1;
	setp.eq.s32 	%p5, %r11, %r33;
	mad.lo.s32 	%r34, %r8, %r5, %r8;
	add.s32 	%r35, %r34, %r10;
	cvta.to.global.u64 	%rd3, %rd2;
	cvta.to.global.u64 	%rd4, %rd1;
	or.b32  	%r37, %r9, %r2;
	setp.eq.s32 	%p6, %r37, 0;
	selp.b32 	%r38, %r12, %r49, %p6;
	mov.u32 	%r39, %nctaid.y;
	add.s32 	%r41, %r39, -1;
	setp.eq.s32 	%p7, %r2, %r41;
	selp.b32 	%r42, %r12, %r50, %p7;
	selp.b32 	%r43, %r42, %r50, %p4;
	or.b32  	%r44, %r11, %r1;
	setp.eq.s32 	%p8, %r44, 0;
	selp.b32 	%r45, %r12, %r51, %p8;
	add.s32 	%r46, %r3, -1;
	setp.eq.s32 	%p9, %r1, %r46;
	selp.b32 	%r47, %r12, %r35, %p9;
	selp.b32 	%r48, %r47, %r32, %p5;
	mul.wide.s32 	%rd5, %r12, 4;
	add.s64 	%rd6, %rd3, %rd5;
	ld.global.f32 	%f2, [%rd6];
	mul.wide.s32 	%rd7, %r48, 4;
	add.s64 	%rd8, %rd3, %rd7;
	ld.global.f32 	%f3, [%rd8];
	mul.wide.s32 	%rd9, %r45, 4;
	add.s64 	%rd10, %rd3, %rd9;
	ld.global.f32 	%f4, [%rd10];
	add.f32 	%f5, %f3, %f4;
	mul.wide.s32 	%rd11, %r38, 4;
	add.s64 	%rd12, %rd3, %rd11;
	ld.global.f32 	%f6, [%rd12];
	add.f32 	%f7, %f5, %f6;
	mul.wide.s32 	%rd13, %r43, 4;
	add.s64 	%rd14, %rd3, %rd13;
	ld.global.f32 	%f8, [%rd14];
	add.f32 	%f9, %f7, %f8;
	fma.rn.f32 	%f10, %f2, 0fC0800000, %f9;
	mul.f32 	%f11, %f1, %f10;
	fma.rn.f32 	%f12, %f2, 0f40000000, %f11;
	add.s64 	%rd15, %rd4, %rd5;
	st.global.f32 	[%rd15], %f12;
	ret;

}
	// .globl	_Z5step2PfS_
.visible .entry _Z5step2PfS_(
	.param .u64 .ptr .align 1 _Z5step2PfS__param_0,
	.param .u64 .ptr .align 1 _Z5step2PfS__param_1
)
{
	.reg .b32 	%r<11>;
	.reg .b32 	%f<4>;
	.reg .b64 	%rd<8>;

	ld.param.u64 	%rd1, [_Z5step2PfS__param_0];
	ld.param.u64 	%rd2, [_Z5step2PfS__param_1];
	cvta.to.global.u64 	%rd3, %rd2;
	cvta.to.global.u64 	%rd4, %rd1;
	mov.u32 	%r1, %ctaid.x;
	mov.u32 	%r2, %ctaid.y;
	mov.u32 	%r3, %nctaid.x;
	mad.lo.s32 	%r4, %r2, %r3, %r1;
	mov.u32 	%r5, %ntid.x;
	mov.u32 	%r6, %ntid.y;
	mov.u32 	%r7, %tid.y;
	mov.u32 	%r8, %tid.x;
	mad.lo.s32 	%r9, %r4, %r6, %r7;
	mad.lo.s32 	%r10, %r9, %r5, %r8;
	mul.wide.s32 	%rd5, %r10, 4;
	add.s64 	%rd6, %rd4, %rd5;
	ld.global.f32 	%f1, [%rd6];
	add.s64 	%rd7, %rd3, %rd5;
	ld.global.f32 	%f2, [%rd7];
	sub.f32 	%f3, %f1, %f2;
	st.global.f32 	[%rd6], %f3;
	ret;

}
	// .globl	_Z4copyPfS_
.visible .entry _Z4copyPfS_(
	.param .u64 .ptr .align 1 _Z4copyPfS__param_0,
	.param .u64 .ptr .align 1 _Z4copyPfS__param_1
)
{
	.reg .b32 	%r<11>;
	.reg .b32 	%f<2>;
	.reg .b64 	%rd<8>;

	ld.param.u64 	%rd1, [_Z4copyPfS__param_0];
	ld.param.u64 	%rd2, [_Z4copyPfS__param_1];
	cvta.to.global.u64 	%rd3, %rd1;
	cvta.to.global.u64 	%rd4, %rd2;
	mov.u32 	%r1, %ctaid.x;
	mov.u32 	%r2, %ctaid.y;
	mov.u32 	%r3, %nctaid.x;
	mad.lo.s32 	%r4, %r2, %r3, %r1;
	mov.u32 	%r5, %ntid.x;
	mov.u32 	%r6, %ntid.y;
	mov.u32 	%r7, %tid.y;
	mov.u32 	%r8, %tid.x;
	mad.lo.s32 	%r9, %r4, %r6, %r7;
	mad.lo.s32 	%r10, %r9, %r5, %r8;
	mul.wide.s32 	%rd5, %r10, 4;
	add.s64 	%rd6, %rd4, %rd5;
	ld.global.f32 	%f1, [%rd6];
	add.s64 	%rd7, %rd3, %rd5;
	st.global.f32 	[%rd7], %f1;
	ret;

}


// ===== COMPILED SASS (sm_100) =====

	.target	sm_100

	.elftype	@"ET_EXEC"


//--------------------- .note.nv.tkinfo           --------------------------
	.section	.note.nv.tkinfo,"",@"SHT_NOTE"
	.sectionflags	@"SHF_NOTE_NV_TKINFO"
	.tkinfo
        /*0018*/ 	.word	0x00000002
        /*0030*/ 	.string	""
        /*0030*/ 	.string	"ptxas"
        /*0030*/ 	.string	"Cuda compilation tools, release 13.0, V13.0.88"
        /*0030*/ 	.string	"Build cuda_13.0.r13.0/compiler.36424714_0"
        /*0030*/ 	.string	"-arch sm_100 -m 64 "



//--------------------- .note.nv.cuinfo           --------------------------
	.section	.note.nv.cuinfo,"",@"SHT_NOTE"
	.sectionflags	@"SHF_NOTE_NV_CUINFO"
        /*0018*/ 	.short	0x0002
        /*001a*/ 	.short	0x0064
        /*001c*/ 	.short	0x0082
	.zero		2


//--------------------- .nv.info                  --------------------------
	.section	.nv.info,"",@"SHT_CUDA_INFO"
	.align	4


	//----- nvinfo : EIATTR_REGCOUNT
	.align		4
        /*0000*/ 	.byte	0x04, 0x2f
        /*0002*/ 	.short	(.L_1 - .L_0)
	.align		4
.L_0:
        /*0004*/ 	.word	index@(_Z5step1PfS_f)
        /*0008*/ 	.word	0x00000013


	//----- nvinfo : EIATTR_FRAME_SIZE
	.align		4
.L_1:
        /*000c*/ 	.byte	0x04, 0x11
        /*000e*/ 	.short	(.L_3 - .L_2)
	.align		4
.L_2:
        /*0010*/ 	.word	index@(_Z5step1PfS_f)
        /*0014*/ 	.word	0x00000000


	//----- nvinfo : EIATTR_REGCOUNT
	.align		4
.L_3:
        /*0018*/ 	.byte	0x04, 0x2f
        /*001a*/ 	.short	(.L_5 - .L_4)
	.align		4
.L_4:
        /*001c*/ 	.word	index@(_Z5step2PfS_)
        /*0020*/ 	.word	0x0000000c


	//----- nvinfo : EIATTR_FRAME_SIZE
	.align		4
.L_5:
        /*0024*/ 	.byte	0x04, 0x11
        /*0026*/ 	.short	(.L_7 - .L_6)
	.align		4
.L_6:
        /*0028*/ 	.word	index@(_Z5step2PfS_)
        /*002c*/ 	.word	0x00000000


	//----- nvinfo : EIATTR_REGCOUNT
	.align		4
.L_7:
        /*0030*/ 	.byte	0x04, 0x2f
        /*0032*/ 	.short	(.L_9 - .L_8)
	.align		4
.L_8:
        /*0034*/ 	.word	index@(_Z4copyPfS_)
        /*0038*/ 	.word	0x0000000a


	//----- nvinfo : EIATTR_FRAME_SIZE
	.align		4
.L_9:
        /*003c*/ 	.byte	0x04, 0x11
        /*003e*/ 	.short	(.L_11 - .L_10)
	.align		4
.L_10:
        /*0040*/ 	.word	index@(_Z4copyPfS_)
        /*0044*/ 	.word	0x00000000


	//----- nvinfo : EIATTR_MIN_STACK_SIZE
	.align		4
.L_11:
        /*0048*/ 	.byte	0x04, 0x12
        /*004a*/ 	.short	(.L_13 - .L_12)
	.align		4
.L_12:
        /*004c*/ 	.word	index@(_Z4copyPfS_)
        /*0050*/ 	.word	0x00000000


	//----- nvinfo : EIATTR_MIN_STACK_SIZE
	.align		4
.L_13:
        /*0054*/ 	.byte	0x04, 0x12
        /*0056*/ 	.short	(.L_15 - .L_14)
	.align		4
.L_14:
        /*0058*/ 	.word	index@(_Z5step2PfS_)
        /*005c*/ 	.word	0x00000000


	//----- nvinfo : EIATTR_MIN_STACK_SIZE
	.align		4
.L_15:
        /*0060*/ 	.byte	0x04, 0x12
        /*0062*/ 	.short	(.L_17 - .L_16)
	.align		4
.L_16:
        /*0064*/ 	.word	index@(_Z5step1PfS_f)
        /*0068*/ 	.word	0x00000000
.L_17:


//--------------------- .nv.compat                --------------------------
	.section	.nv.compat,"",@"SHT_CUDA_COMPAT_INFO"
	.align	4
        /*0000*/ 	.byte	0x02, 0x09, 0x00, 0x00, 0x02, 0x02, 0x01, 0x00, 0x02, 0x05, 0x05, 0x00, 0x03, 0x07, 0x01, 0x01
        /*0010*/ 	.byte	0x02, 0x03, 0x00, 0x00, 0x02, 0x06, 0x01, 0x00, 0x04, 0x0b, 0x08, 0x00, 0x09, 0x00, 0x00, 0x00
        /*0020*/ 	.byte	0x00, 0x00, 0x00, 0x00


//--------------------- .nv.info._Z4copyPfS_      --------------------------
	.section	.nv.info._Z4copyPfS_,"",@"SHT_CUDA_INFO"
	.sectionflags	@""
	.align	4


	//----- nvinfo : EIATTR_CUDA_API_VERSION
	.align		4
        /*0000*/ 	.byte	0x04, 0x37
        /*0002*/ 	.short	(.L_19 - .L_18)
.L_18:
        /*0004*/ 	.word	0x00000082


	//----- nvinfo : EIATTR_KPARAM_INFO
	.align		4
.L_19:
        /*0008*/ 	.byte	0x04, 0x17
        /*000a*/ 	.short	(.L_21 - .L_20)
.L_20:
        /*000c*/ 	.word	0x00000000
        /*0010*/ 	.short	0x0001
        /*0012*/ 	.short	0x0008
        /*0014*/ 	.byte	0x00, 0xf5, 0x21, 0x00


	//----- nvinfo : EIATTR_KPARAM_INFO
	.align		4
.L_21:
        /*0018*/ 	.byte	0x04, 0x17
        /*001a*/ 	.short	(.L_23 - .L_22)
.L_22:
        /*001c*/ 	.word	0x00000000
        /*0020*/ 	.short	0x0000
        /*0022*/ 	.short	0x0000
        /*0024*/ 	.byte	0x00, 0xf5, 0x21, 0x00


	//----- nvinfo : EIATTR_SPARSE_MMA_MASK
	.align		4
.L_23:
        /*0028*/ 	.byte	0x03, 0x50
        /*002a*/ 	.short	0x0000


	//----- nvinfo : EIATTR_MAXREG_COUNT
	.align		4
        /*002c*/ 	.byte	0x03, 0x1b
        /*002e*/ 	.short	0x00ff


	//----- nvinfo : EIATTR_MERCURY_ISA_VERSION
	.align		4
        /*0030*/ 	.byte	0x03, 0x5f
        /*0032*/ 	.short	0x0101


	//----- nvinfo : EIATTR_VRC_CTA_INIT_COUNT
	.align		4
        /*0034*/ 	.byte	0x02, 0x4a
	.zero		1
	.zero		1


	//----- nvinfo : EIATTR_EXIT_INSTR_OFFSETS
	.align		4
        /*0038*/ 	.byte	0x04, 0x1c
        /*003a*/ 	.short	(.L_25 - .L_24)


	//   ....[0]....
.L_24:
        /*003c*/ 	.word	0x00000120


	//----- nvinfo : EIATTR_CBANK_PARAM_SIZE
	.align		4
.L_25:
        /*0040*/ 	.byte	0x03, 0x19
        /*0042*/ 	.short	0x0010


	//----- nvinfo : EIATTR_PARAM_CBANK
	.align		4
        /*0044*/ 	.byte	0x04, 0x0a
        /*0046*/ 	.short	(.L_27 - .L_26)
	.align		4
.L_26:
        /*0048*/ 	.word	index@(.nv.constant0._Z4copyPfS_)
        /*004c*/ 	.short	0x0380
        /*004e*/ 	.short	0x0010


	//----- nvinfo : EIATTR_SW_WAR
	.align		4
.L_27:
        /*0050*/ 	.byte	0x04, 0x36
        /*0052*/ 	.short	(.L_29 - .L_28)
.L_28:
        /*0054*/ 	.word	0x00000008
.L_29:


//--------------------- .nv.info._Z5step2PfS_     --------------------------
	.section	.nv.info._Z5step2PfS_,"",@"SHT_CUDA_INFO"
	.sectionflags	@""
	.align	4


	//----- nvinfo : EIATTR_CUDA_API_VERSION
	.align		4
        /*0000*/ 	.byte	0x04, 0x37
        /*0002*/ 	.short	(.L_31 - .L_30)
.L_30:
        /*0004*/ 	.word	0x00000082


	//----- nvinfo : EIATTR_KPARAM_INFO
	.align		4
.L_31:
        /*0008*/ 	.byte	0x04, 0x17
        /*000a*/ 	.short	(.L_33 - .L_32)
.L_32:
        /*000c*/ 	.word	0x00000000
        /*0010*/ 	.short	0x0001
        /*0012*/ 	.short	0x0008
        /*0014*/ 	.byte	0x00, 0xf5, 0x21, 0x00


	//----- nvinfo : EIATTR_KPARAM_INFO
	.align		4
.L_33:
        /*0018*/ 	.byte	0x04, 0x17
        /*001a*/ 	.short	(.L_35 - .L_34)
.L_34:
        /*001c*/ 	.word	0x00000000
        /*0020*/ 	.short	0x0000
        /*0022*/ 	.short	0x0000
        /*0024*/ 	.byte	0x00, 0xf5, 0x21, 0x00


	//----- nvinfo : EIATTR_SPARSE_MMA_MASK
	.align		4
.L_35:
        /*0028*/ 	.byte	0x03, 0x50
        /*002a*/ 	.short	0x0000


	//----- nvinfo : EIATTR_MAXREG_COUNT
	.align		4
        /*002c*/ 	.byte	0x03, 0x1b
        /*002e*/ 	.short	0x00ff


	//----- nvinfo : EIATTR_MERCURY_ISA_VERSION
	.align		4
        /*0030*/ 	.byte	0x03, 0x5f
        /*0032*/ 	.short	0x0101


	//----- nvinfo : EIATTR_VRC_CTA_INIT_COUNT
	.align		4
        /*0034*/ 	.byte	0x02, 0x4a
	.zero		1
	.zero		1


	//----- nvinfo : EIATTR_EXIT_INSTR_OFFSETS
	.align		4
        /*0038*/ 	.byte	0x04, 0x1c
        /*003a*/ 	.short	(.L_37 - .L_36)


	//   ....[0]....
.L_36:
        /*003c*/ 	.word	0x00000140


	//----- nvinfo : EIATTR_CBANK_PARAM_SIZE
	.align		4
.L_37:
        /*0040*/ 	.byte	0x03, 0x19
        /*0042*/ 	.short	0x0010


	//----- nvinfo : EIATTR_PARAM_CBANK
	.align		4
        /*0044*/ 	.byte	0x04, 0x0a
        /*0046*/ 	.short	(.L_39 - .L_38)
	.align		4
.L_38:
        /*0048*/ 	.word	index@(.nv.constant0._Z5step2PfS_)
        /*004c*/ 	.short	0x0380
        /*004e*/ 	.short	0x0010


	//----- nvinfo : EIATTR_SW_WAR
	.align		4
.L_39:
        /*0050*/ 	.byte	0x04, 0x36
        /*0052*/ 	.short	(.L_41 - .L_40)
.L_40:
        /*0054*/ 	.word	0x00000008
.L_41:


//--------------------- .nv.info._Z5step1PfS_f    --------------------------
	.section	.nv.info._Z5step1PfS_f,"",@"SHT_CUDA_INFO"
	.sectionflags	@""
	.align	4


	//----- nvinfo : EIATTR_CUDA_API_VERSION
	.align		4
        /*0000*/ 	.byte	0x04, 0x37
        /*0002*/ 	.short	(.L_43 - .L_42)
.L_42:
        /*0004*/ 	.word	0x00000082


	//----- nvinfo : EIATTR_KPARAM_INFO
	.align		4
.L_43:
        /*0008*/ 	.byte	0x04, 0x17
        /*000a*/ 	.short	(.L_45 - .L_44)
.L_44:
        /*000c*/ 	.word	0x00000000
        /*0010*/ 	.short	0x0002
        /*0012*/ 	.short	0x0010
        /*0014*/ 	.byte	0x00, 0xf0, 0x11, 0x00


	//----- nvinfo : EIATTR_KPARAM_INFO
	.align		4
.L_45:
        /*0018*/ 	.byte	0x04, 0x17
        /*001a*/ 	.short	(.L_47 - .L_46)
.L_46:
        /*001c*/ 	.word	0x00000000
        /*0020*/ 	.short	0x0001
        /*0022*/ 	.short	0x0008
        /*0024*/ 	.byte	0x00, 0xf5, 0x21, 0x00


	//----- nvinfo : EIATTR_KPARAM_INFO
	.align		4
.L_47:
        /*0028*/ 	.byte	0x04, 0x17
        /*002a*/ 	.short	(.L_49 - .L_48)
.L_48:
        /*002c*/ 	.word	0x00000000
        /*0030*/ 	.short	0x0000
        /*0032*/ 	.short	0x0000
        /*0034*/ 	.byte	0x00, 0xf5, 0x21, 0x00


	//----- nvinfo : EIATTR_SPARSE_MMA_MASK
	.align		4
.L_49:
        /*0038*/ 	.byte	0x03, 0x50
        /*003a*/ 	.short	0x0000


	//----- nvinfo : EIATTR_MAXREG_COUNT
	.align		4
        /*003c*/ 	.byte	0x03, 0x1b
        /*003e*/ 	.short	0x00ff


	//----- nvinfo : EIATTR_MERCURY_ISA_VERSION
	.align		4
        /*0040*/ 	.byte	0x03, 0x5f
        /*0042*/ 	.short	0x0101


	//----- nvinfo : EIATTR_VRC_CTA_INIT_COUNT
	.align		4
        /*0044*/ 	.byte	0x02, 0x4a
	.zero		1
	.zero		1


	//----- nvinfo : EIATTR_EXIT_INSTR_OFFSETS
	.align		4
        /*0048*/ 	.byte	0x04, 0x1c
        /*004a*/ 	.short	(.L_51 - .L_50)


	//   ....[0]....
.L_50:
        /*004c*/ 	.word	0x00000450


	//----- nvinfo : EIATTR_CBANK_PARAM_SIZE
	.align		4
.L_51:
        /*0050*/ 	.byte	0x03, 0x19
        /*0052*/ 	.short	0x0014


	//----- nvinfo : EIATTR_PARAM_CBANK
	.align		4
        /*0054*/ 	.byte	0x04, 0x0a
        /*0056*/ 	.short	(.L_53 - .L_52)
	.align		4
.L_52:
        /*0058*/ 	.word	index@(.nv.constant0._Z5step1PfS_f)
        /*005c*/ 	.short	0x0380
        /*005e*/ 	.short	0x0014


	//----- nvinfo : EIATTR_SW_WAR
	.align		4
.L_53:
        /*0060*/ 	.byte	0x04, 0x36
        /*0062*/ 	.short	(.L_55 - .L_54)
.L_54:
        /*0064*/ 	.word	0x00000008
.L_55:


//--------------------- .nv.callgraph             --------------------------
	.section	.nv.callgraph,"",@"SHT_CUDA_CALLGRAPH"
	.align	4
	.sectionentsize	8
	.align		4
        /*0000*/ 	.word	0x00000000
	.align		4
        /*0004*/ 	.word	0xffffffff
	.align		4
        /*0008*/ 	.word	0x00000000
	.align		4
        /*000c*/ 	.word	0xfffffffe
	.align		4
        /*0010*/ 	.word	0x00000000
	.align		4
        /*0014*/ 	.word	0xfffffffd
	.align		4
        /*0018*/ 	.word	0x00000000
	.align		4
        /*001c*/ 	.word	0xfffffffc


//--------------------- .text._Z4copyPfS_         --------------------------
	.section	.text._Z4copyPfS_,"ax",@progbits
	.align	128
        .global         _Z4copyPfS_
        .type           _Z4copyPfS_,@function
        .size           _Z4copyPfS_,(.L_x_3 - _Z4copyPfS_)
        .other          _Z4copyPfS_,@"STO_CUDA_ENTRY STV_DEFAULT"
_Z4copyPfS_:
.text._Z4copyPfS_:
[----:B------:R-:W-:Y:S01]  /*0000*/  LDC R1, c[0x0][0x37c] ;  /* 0x0000df00ff017b82 */ /* 0x000fe20000000800 */
[----:B------:R-:W0:Y:S07]  /*0010*/  S2R R5, SR_TID.Y ;  /* 0x0000000000057919 */ /* 0x000e2e0000002200 */
[----:B------:R-:W-:Y:S01]  /*0020*/  S2UR UR4, SR_CTAID.X ;  /* 0x00000000000479c3 */ /* 0x000fe20000002500 */
[----:B------:R-:W1:Y:S01]  /*0030*/  LDCU UR6, c[0x0][0x370] ;  /* 0x00006e00ff0677ac */ /* 0x000e620008000800 */
[----:B------:R-:W2:Y:S01]  /*0040*/  S2R R7, SR_TID.X ;  /* 0x0000000000077919 */ /* 0x000ea20000002100 */
[----:B------:R-:W2:Y:S05]  /*0050*/  LDCU UR8, c[0x0][0x360] ;  /* 0x00006c00ff0877ac */ /* 0x000eaa0008000800 */
[----:B------:R-:W1:Y:S08]  /*0060*/  S2UR UR5, SR_CTAID.Y ;  /* 0x00000000000579c3 */ /* 0x000e700000002600 */
[----:B------:R-:W0:Y:S08]  /*0070*/  LDC R0, c[0x0][0x364] ;  /* 0x0000d900ff007b82 */ /* 0x000e300000000800 */
[----:B------:R-:W3:Y:S01]  /*0080*/  LDC.64 R2, c[0x0][0x388] ;  /* 0x0000e200ff027b82 */ /* 0x000ee20000000a00 */
[----:B-1----:R-:W-:Y:S01]  /*0090*/  UIMAD UR4, UR5, UR6, UR4 ;  /* 0x00000006050472a4 */ /* 0x002fe2000f8e0204 */
[----:B------:R-:W1:Y:S05]  /*00a0*/  LDCU.64 UR6, c[0x0][0x358] ;  /* 0x00006b00ff0677ac */ /* 0x000e6a0008000a00 */
[----:B0-----:R-:W-:-:S02]  /*00b0*/  IMAD R0, R0, UR4, R5 ;  /* 0x0000000400007c24 */ /* 0x001fc4000f8e0205 */
[----:B------:R-:W0:Y:S02]  /*00c0*/  LDC.64 R4, c[0x0][0x380] ;  /* 0x0000e000ff047b82 */ /* 0x000e240000000a00 */
[----:B--2---:R-:W-:-:S04]  /*00d0*/  IMAD R7, R0, UR8, R7 ;  /* 0x0000000800077c24 */ /* 0x004fc8000f8e0207 */
[----:B---3--:R-:W-:-:S06]  /*00e0*/  IMAD.WIDE R2, R7, 0x4, R2 ;  /* 0x0000000407027825 */ /* 0x008fcc00078e0202 */
[----:B-1----:R-:W2:Y:S01]  /*00f0*/  LDG.E R3, desc[UR6][R2.64] ;  /* 0x0000000602037981 */ /* 0x002ea2000c1e1900 */
[----:B0-----:R-:W-:-:S05]  /*0100*/  IMAD.WIDE R4, R7, 0x4, R4 ;  /* 0x0000000407047825 */ /* 0x001fca00078e0204 */
[----:B--2---:R-:W-:Y:S01]  /*0110*/  STG.E desc[UR6][R4.64], R3 ;  /* 0x0000000304007986 */ /* 0x004fe2000c101906 */
[----:B------:R-:W-:Y:S05]  /*0120*/  EXIT ;  /* 0x000000000000794d */ /* 0x000fea0003800000 */
.L_x_0:
[----:B------:R-:W-:-:S00]  /*0130*/  BRA `(.L_x_0) ;  /* 0xfffffffc00fc7947 */ /* 0x000fc0000383ffff */
[----:B------:R-:W-:-:S00]  /*0140*/  NOP ;  /* 0x0000000000007918 */ /* 0x000fc00000000000 */
        /* <DEDUP_REMOVED lines=11> */
.L_x_3:


//--------------------- .text._Z5step2PfS_        --------------------------
	.section	.text._Z5step2PfS_,"ax",@progbits
	.align	128
        .global         _Z5step2PfS_
        .type           _Z5step2PfS_,@function
        .size           _Z5step2PfS_,(.L_x_4 - _Z5step2PfS_)
        .other          _Z5step2PfS_,@"STO_CUDA_ENTRY STV_DEFAULT"
_Z5step2PfS_:
.text._Z5step2PfS_:
        /* <DEDUP_REMOVED lines=8> */
[----:B------:R-:W3:Y:S08]  /*0080*/  LDC.64 R4, c[0x0][0x388] ;  /* 0x0000e200ff047b82 */ /* 0x000ef00000000a00 */
[----:B------:R-:W4:Y:S01]  /*0090*/  LDC.64 R2, c[0x0][0x380] ;  /* 0x0000e000ff027b82 */ /* 0x000f220000000a00 */
[----:B-1----:R-:W-:Y:S01]  /*00a0*/  UIMAD UR4, UR5, UR6, UR4 ;  /* 0x00000006050472a4 */ /* 0x002fe2000f8e0204 */
[----:B------:R-:W1:Y:S05]  /*00b0*/  LDCU.64 UR6, c[0x0][0x358] ;  /* 0x00006b00ff0677ac */ /* 0x000e6a0008000a00 */
[----:B0-----:R-:W-:-:S04]  /*00c0*/  IMAD R0, R0, UR4, R7 ;  /* 0x0000000400007c24 */ /* 0x001fc8000f8e0207 */
[----:B--2---:R-:W-:-:S04]  /*00d0*/  IMAD R7, R0, UR8, R9 ;  /* 0x0000000800077c24 */ /* 0x004fc8000f8e0209 */
[----:B---3--:R-:W-:-:S06]  /*00e0*/  IMAD.WIDE R4, R7, 0x4, R4 ;  /* 0x0000000407047825 */ /* 0x008fcc00078e0204 */
[----:B-1----:R-:W2:Y:S01]  /*00f0*/  LDG.E R5, desc[UR6][R4.64] ;  /* 0x0000000604057981 */ /* 0x002ea2000c1e1900 */
[----:B----4-:R-:W-:-:S05]  /*0100*/  IMAD.WIDE R2, R7, 0x4, R2 ;  /* 0x0000000407027825 */ /* 0x010fca00078e0202 */
[----:B------:R-:W2:Y:S02]  /*0110*/  LDG.E R0, desc[UR6][R2.64] ;  /* 0x0000000602007981 */ /* 0x000ea4000c1e1900 */
[----:B--2---:R-:W-:-:S05]  /*0120*/  FADD R7, R0, -R5 ;  /* 0x8000000500077221 */ /* 0x004fca0000000000 */
[----:B------:R-:W-:Y:S01]  /*0130*/  STG.E desc[UR6][R2.64], R7 ;  /* 0x0000000702007986 */ /* 0x000fe2000c101906 */
[----:B------:R-:W-:Y:S05]  /*0140*/  EXIT ;  /* 0x000000000000794d */ /* 0x000fea0003800000 */
.L_x_1:
        /* <DEDUP_REMOVED lines=11> */
.L_x_4:


//--------------------- .text._Z5step1PfS_f       --------------------------
	.section	.text._Z5step1PfS_f,"ax",@progbits
	.align	128
        .global         _Z5step1PfS_f
        .type           _Z5step1PfS_f,@function
        .size           _Z5step1PfS_f,(.L_x_5 - _Z5step1PfS_f)
        .other          _Z5step1PfS_f,@"STO_CUDA_ENTRY STV_DEFAULT"
_Z5step1PfS_f:
.text._Z5step1PfS_f:
[----:B------:R-:W-:Y:S01]  /*0000*/  LDC R1, c[0x0][0x37c] ;  /* 0x0000df00ff017b82 */ /* 0x000fe20000000800 */
[----:B------:R-:W0:Y:S07]  /*0010*/  S2R R0, SR_TID.X ;  /* 0x0000000000007919 */ /* 0x000e2e0000002100 */
[----:B------:R-:W1:Y:S01]  /*0020*/  LDC R13, c[0x0][0x370] ;  /* 0x0000dc00ff0d7b82 */ /* 0x000e620000000800 */
[----:B------:R-:W2:Y:S01]  /*0030*/  LDCU UR7, c[0x0][0x360] ;  /* 0x00006c00ff0777ac */ /* 0x000ea20008000800 */
[----:B------:R-:W3:Y:S01]  /*0040*/  S2R R15, SR_TID.Y ;  /* 0x00000000000f7919 */ /* 0x000ee20000002200 */
[----:B------:R-:W4:Y:S05]  /*0050*/  LDCU.64 UR8, c[0x0][0x358] ;  /* 0x00006b00ff0877ac */ /* 0x000f2a0008000a00 */
[----:B------:R-:W5:Y:S08]  /*0060*/  S2UR UR6, SR_CTAID.Y ;  /* 0x00000000000679c3 */ /* 0x000f700000002600 */
[----:B------:R-:W4:Y:S01]  /*0070*/  LDC R9, c[0x0][0x364] ;  /* 0x0000d900ff097b82 */ /* 0x000f220000000800 */
[----:B--2---:R-:W-:-:S07]  /*0080*/  UIADD3 UR4, UPT, UPT, UR7, -0x1, URZ ;  /* 0xffffffff07047890 */ /* 0x004fce000fffe0ff */
[----:B------:R-:W2:Y:S01]  /*0090*/  S2UR UR5, SR_CTAID.X ;  /* 0x00000000000579c3 */ /* 0x000ea20000002500 */
[C---:B-1----:R-:W-:Y:S02]  /*00a0*/  IADD3 R2, PT, PT, R13.reuse, -0x1, RZ ;  /* 0xffffffff0d027810 */ /* 0x042fe40007ffe0ff */
[----:B0-----:R-:W-:Y:S01]  /*00b0*/  ISETP.NE.AND P4, PT, R0, RZ, PT ;  /* 0x000000ff0000720c */ /* 0x001fe20003f85270 */
[----:B-----5:R-:W-:-:S04]  /*00c0*/  IMAD R4, R13, UR6, RZ ;  /* 0x000000060d047c24 */ /* 0x020fc8000f8e02ff */
[----:B------:R-:W0:Y:S01]  /*00d0*/  LDC R16, c[0x0][0x374] ;  /* 0x0000dd00ff107b82 */ /* 0x000e220000000800 */
[----:B------:R-:W-:Y:S01]  /*00e0*/  ISETP.NE.AND P5, PT, R0, UR4, PT ;  /* 0x0000000400007c0c */ /* 0x000fe2000bfa5270 */
[C---:B---3--:R-:W-:Y:S01]  /*00f0*/  IMAD R7, R15.reuse, UR7, RZ ;  /* 0x000000070f077c24 */ /* 0x048fe2000f8e02ff */
[C---:B------:R-:W-:Y:S01]  /*0100*/  ISETP.NE.AND P3, PT, R15.reuse, RZ, PT ;  /* 0x000000ff0f00720c */ /* 0x040fe20003f65270 */
[----:B------:R-:W1:Y:S01]  /*0110*/  LDCU UR4, c[0x0][0x390] ;  /* 0x00007200ff0477ac */ /* 0x000e620008000800 */
[----:B------:R-:W-:Y:S02]  /*0120*/  LOP3.LUT P2, RZ, R15, UR6, RZ, 0xfc, !PT ;  /* 0x000000060fff7c12 */ /* 0x000fe4000f84fcff */
[C---:B----4-:R-:W-:Y:S01]  /*0130*/  IADD3 R8, PT, PT, R9.reuse, -0x1, RZ ;  /* 0xffffffff09087810 */ /* 0x050fe20007ffe0ff */
[----:B------:R-:W-:Y:S01]  /*0140*/  IMAD R9, R9, UR7, RZ ;  /* 0x0000000709097c24 */ /* 0x000fe2000f8e02ff */
[----:B------:R-:W-:Y:S02]  /*0150*/  IADD3 R5, PT, PT, R7, R0, RZ ;  /* 0x0000000007057210 */ /* 0x000fe40007ffe0ff */
[-C--:B------:R-:W-:Y:S01]  /*0160*/  ISETP.NE.AND P0, PT, R15, R8.reuse, PT ;  /* 0x000000080f00720c */ /* 0x080fe20003f05270 */
[----:B------:R-:W-:Y:S01]  /*0170*/  @!P4 VIADD R11, R7, UR7 ;  /* 0x00000007070bcc36 */ /* 0x000fe20008000000 */
[----:B------:R-:W-:-:S02]  /*0180*/  ISETP.NE.AND P1, PT, R15, R8, PT ;  /* 0x000000080f00720c */ /* 0x000fc40003f25270 */
[----:B--2---:R-:W-:Y:S01]  /*0190*/  ISETP.NE.AND P6, PT, R2, UR5, PT ;  /* 0x0000000502007c0c */ /* 0x004fe2000bfc5270 */
[C---:B------:R-:W-:Y:S01]  /*01a0*/  VIADD R6, R4.reuse, UR5 ;  /* 0x0000000504067c36 */ /* 0x040fe20008000000 */
[----:B------:R-:W2:Y:S01]  /*01b0*/  LDC.64 R2, c[0x0][0x388] ;  /* 0x0000e200ff027b82 */ /* 0x000ea20000000a00 */
[----:B------:R-:W-:Y:S02]  /*01c0*/  @!P3 IADD3 R8, PT, PT, R4, UR5, -R13 ;  /* 0x000000050408bc10 */ /* 0x000fe4000fffe80d */
[CC--:B------:R-:W-:Y:S01]  /*01d0*/  IMAD R5, R6.reuse, R9.reuse, R5 ;  /* 0x0000000906057224 */ /* 0x0c0fe200078e0205 */
[C---:B------:R-:W-:Y:S01]  /*01e0*/  @!P4 IADD3 R10, PT, PT, R6.reuse, -0x1, RZ ;  /* 0xffffffff060ac810 */ /* 0x040fe20007ffe0ff */
[C---:B------:R-:W-:Y:S02]  /*01f0*/  IMAD R14, R6.reuse, R9, R9 ;  /* 0x00000009060e7224 */ /* 0x040fe400078e0209 */
[C---:B------:R-:W-:Y:S01]  /*0200*/  VIADD R4, R5.reuse, -UR7 ;  /* 0x8000000705047c36 */ /* 0x040fe20008000000 */
[----:B------:R-:W-:Y:S01]  /*0210*/  IADD3 R12, PT, PT, R5, -0x1, RZ ;  /* 0xffffffff050c7810 */ /* 0x000fe20007ffe0ff */
[----:B------:R-:W-:Y:S01]  /*0220*/  @!P4 IMAD R11, R9, R10, R11 ;  /* 0x0000000a090bc224 */ /* 0x000fe200078e020b */
[----:B------:R-:W-:Y:S01]  /*0230*/  @!P0 IADD3 R10, PT, PT, R6, R13, RZ ;  /* 0x0000000d060a8210 */ /* 0x000fe20007ffe0ff */
[----:B------:R-:W-:Y:S01]  /*0240*/  IMAD.IADD R14, R7, 0x1, R14 ;  /* 0x00000001070e7824 */ /* 0x000fe200078e020e */
[----:B------:R-:W-:-:S02]  /*0250*/  @!P3 IADD3 R6, PT, PT, R0, -UR7, R9 ;  /* 0x800000070006bc10 */ /* 0x000fc4000fffe009 */
[----:B------:R-:W-:Y:S02]  /*0260*/  @!P4 IADD3 R12, PT, PT, R11, -0x1, RZ ;  /* 0xffffffff0b0cc810 */ /* 0x000fe40007ffe0ff */
[----:B------:R-:W-:Y:S01]  /*0270*/  LOP3.LUT P4, RZ, R0, UR5, RZ, 0xfc, !PT ;  /* 0x0000000500ff7c12 */ /* 0x000fe2000f88fcff */
[----:B------:R-:W-:Y:S01]  /*0280*/  @!P3 IMAD R4, R9, R8, R6 ;  /* 0x000000080904b224 */ /* 0x000fe200078e0206 */
[C---:B------:R-:W-:Y:S02]  /*0290*/  IADD3 R15, PT, PT, R5.reuse, 0x1, RZ ;  /* 0x00000001050f7810 */ /* 0x040fe40007ffe0ff */
[C---:B------:R-:W-:Y:S02]  /*02a0*/  @!P5 SEL R15, R5.reuse, R14, !P6 ;  /* 0x0000000e050fd207 */ /* 0x040fe40007000000 */
[----:B0-----:R-:W-:Y:S02]  /*02b0*/  IADD3 R7, PT, PT, R16, -0x1, RZ ;  /* 0xffffffff10077810 */ /* 0x001fe40007ffe0ff */
[----:B------:R-:W-:-:S02]  /*02c0*/  SEL R13, R5, R12, !P4 ;  /* 0x0000000c050d7207 */ /* 0x000fc40006000000 */
[----:B------:R-:W-:Y:S01]  /*02d0*/  IADD3 R14, PT, PT, R5, UR7, RZ ;  /* 0x00000007050e7c10 */ /* 0x000fe2000fffe0ff */
[----:B------:R-:W-:Y:S01]  /*02e0*/  @!P0 IMAD R14, R9, R10, R0 ;  /* 0x0000000a090e8224 */ /* 0x000fe200078e0200 */
[----:B------:R-:W-:Y:S01]  /*02f0*/  ISETP.NE.AND P3, PT, R7, UR6, PT ;  /* 0x0000000607007c0c */ /* 0x000fe2000bf65270 */
[----:B--2---:R-:W-:Y:S01]  /*0300*/  IMAD.WIDE R6, R15, 0x4, R2 ;  /* 0x000000040f067825 */ /* 0x004fe200078e0202 */
[----:B------:R-:W-:-:S03]  /*0310*/  SEL R11, R5, R4, !P2 ;  /* 0x00000004050b7207 */ /* 0x000fc60005000000 */
[--C-:B------:R-:W-:Y:S01]  /*0320*/  IMAD.WIDE R8, R13, 0x4, R2.reuse ;  /* 0x000000040d087825 */ /* 0x100fe200078e0202 */
[----:B------:R-:W-:Y:S01]  /*0330*/  @!P1 SEL R14, R5, R14, !P3 ;  /* 0x0000000e050e9207 */ /* 0x000fe20005800000 */
[----:B------:R-:W2:Y:S02]  /*0340*/  LDG.E R6, desc[UR8][R6.64] ;  /* 0x0000000806067981 */ /* 0x000ea4000c1e1900 */
[--C-:B------:R-:W-:Y:S02]  /*0350*/  IMAD.WIDE R10, R11, 0x4, R2.reuse ;  /* 0x000000040b0a7825 */ /* 0x100fe400078e0202 */
[----:B------:R-:W2:Y:S02]  /*0360*/  LDG.E R9, desc[UR8][R8.64] ;  /* 0x0000000808097981 */ /* 0x000ea4000c1e1900 */
[--C-:B------:R-:W-:Y:S02]  /*0370*/  IMAD.WIDE R12, R14, 0x4, R2.reuse ;  /* 0x000000040e0c7825 */ /* 0x100fe400078e0202 */
[----:B------:R-:W3:Y:S01]  /*0380*/  LDG.E R11, desc[UR8][R10.64] ;  /* 0x000000080a0b7981 */ /* 0x000ee2000c1e1900 */
[----:B------:R-:W0:Y:S01]  /*0390*/  LDC.64 R14, c[0x0][0x380] ;  /* 0x0000e000ff0e7b82 */ /* 0x000e220000000a00 */
[----:B------:R-:W-:-:S02]  /*03a0*/  IMAD.WIDE R2, R5, 0x4, R2 ;  /* 0x0000000405027825 */ /* 0x000fc400078e0202 */
[----:B------:R-:W4:Y:S04]  /*03b0*/  LDG.E R13, desc[UR8][R12.64] ;  /* 0x000000080c0d7981 */ /* 0x000f28000c1e1900 */
[----:B------:R-:W5:Y:S01]  /*03c0*/  LDG.E R2, desc[UR8][R2.64] ;  /* 0x0000000802027981 */ /* 0x000f62000c1e1900 */
[----:B0-----:R-:W-:-:S04]  /*03d0*/  IMAD.WIDE R4, R5, 0x4, R14 ;  /* 0x0000000405047825 */ /* 0x001fc800078e020e */
[----:B--2---:R-:W-:-:S04]  /*03e0*/  FADD R6, R6, R9 ;  /* 0x0000000906067221 */ /* 0x004fc80000000000 */
[----:B---3--:R-:W-:-:S04]  /*03f0*/  FADD R6, R6, R11 ;  /* 0x0000000b06067221 */ /* 0x008fc80000000000 */
[----:B----4-:R-:W-:-:S04]  /*0400*/  FADD R7, R6, R13 ;  /* 0x0000000d06077221 */ /* 0x010fc80000000000 */
[----:B-----5:R-:W-:-:S04]  /*0410*/  FFMA R7, R2, -4, R7 ;  /* 0xc080000002077823 */ /* 0x020fc80000000007 */
[----:B-1----:R-:W-:-:S04]  /*0420*/  FMUL R7, R7, UR4 ;  /* 0x0000000407077c20 */ /* 0x002fc80008400000 */
[----:B------:R-:W-:-:S05]  /*0430*/  FFMA R7, R2, 2, R7 ;  /* 0x4000000002077823 */ /* 0x000fca0000000007 */
[----:B------:R-:W-:Y:S01]  /*0440*/  STG.E desc[UR8][R4.64], R7 ;  /* 0x0000000704007986 */ /* 0x000fe2000c101908 */
[----:B------:R-:W-:Y:S05]  /*0450*/  EXIT ;  /* 0x000000000000794d */ /* 0x000fea0003800000 */
.L_x_2:
        /* <DEDUP_REMOVED lines=10> */
.L_x_5:


//--------------------- .nv.shared.reserved.0     --------------------------
	.section	.nv.shared.reserved.0,"aw",@nobits
	.weak		__nv_reservedSMEM_offset_0_alias
	.size		__nv_reservedSMEM_offset_0_alias, 0, 64
	.other		__nv_reservedSMEM_offset_0_alias,@"STO_CUDA_RESERVED_SHARED STV_DEFAULT"
__nv_reservedSMEM_offset_0_alias:
	.zero		0
	.zero		64


//--------------------- .nv.constant0._Z4copyPfS_ --------------------------
	.section	.nv.constant0._Z4copyPfS_,"a",@progbits
	.sectionflags	@""
	.align	4
.nv.constant0._Z4copyPfS_:
	.zero		912


//--------------------- .nv.constant0._Z5step2PfS_ --------------------------
	.section	.nv.constant0._Z5step2PfS_,"a",@progbits
	.sectionflags	@""
	.align	4
.nv.constant0._Z5step2PfS_:
	.zero		912


//--------------------- .nv.constant0._Z5step1PfS_f --------------------------
	.section	.nv.constant0._Z5step1PfS_f,"a",@progbits
	.sectionflags	@""
	.align	4
.nv.constant0._Z5step1PfS_f:
	.zero		916


//--------------------- SYMBOLS --------------------------

	.type		.nv.reservedSmem.offset0,@object
	.size		.nv.reservedSmem.offset0,0x4
